//
// Generated by NVIDIA NVVM Compiler
//
// Compiler Build ID: CL-36424714
// Cuda compilation tools, release 13.0, V13.0.88
// Based on NVVM 20.0.0
//

.version 9.0
.target sm_100
.address_size 64

	// .globl	select_d

.visible .entry select_d(
	.param .u64 .ptr .align 1 select_d_param_0,
	.param .f64 select_d_param_1,
	.param .f64 select_d_param_2,
	.param .u32 select_d_param_3
)
{
	.reg .pred 	%p<3>;
	.reg .b32 	%r<6>;
	.reg .b64 	%rd<5>;
	.reg .b64 	%fd<5>;

	ld.param.u64 	%rd1, [select_d_param_0];
	ld.param.f64 	%fd1, [select_d_param_1];
	ld.param.f64 	%fd2, [select_d_param_2];
	ld.param.u32 	%r2, [select_d_param_3];
	mov.u32 	%r3, %ntid.x;
	mov.u32 	%r4, %ctaid.x;
	mov.u32 	%r5, %tid.x;
	mad.lo.s32 	%r1, %r3, %r4, %r5;
	setp.ge.s32 	%p1, %r1, %r2;
	@%p1 bra 	$L__BB0_2;
	cvta.to.global.u64 	%rd2, %rd1;
	mul.wide.s32 	%rd3, %r1, 8;
	add.s64 	%rd4, %rd2, %rd3;
	ld.global.f64 	%fd3, [%rd4];
	setp.ge.f64 	%p2, %fd3, 0d0000000000000000;
	selp.f64 	%fd4, %fd2, %fd1, %p2;
	st.global.f64 	[%rd4], %fd4;
$L__BB0_2:
	ret;

}
	// .globl	select_f
.visible .entry select_f(
	.param .u64 .ptr .align 1 select_f_param_0,
	.param .f32 select_f_param_1,
	.param .f32 select_f_param_2,
	.param .u32 select_f_param_3
)
{
	.reg .pred 	%p<3>;
	.reg .b32 	%r<6>;
	.reg .b32 	%f<5>;
	.reg .b64 	%rd<5>;

	ld.param.u64 	%rd1, [select_f_param_0];
	ld.param.f32 	%f1, [select_f_param_1];
	ld.param.f32 	%f2, [select_f_param_2];
	ld.param.u32 	%r2, [select_f_param_3];
	mov.u32 	%r3, %ntid.x;
	mov.u32 	%r4, %ctaid.x;
	mov.u32 	%r5, %tid.x;
	mad.lo.s32 	%r1, %r3, %r4, %r5;
	setp.ge.s32 	%p1, %r1, %r2;
	@%p1 bra 	$L__BB1_2;
	cvta.to.global.u64 	%rd2, %rd1;
	mul.wide.s32 	%rd3, %r1, 4;
	add.s64 	%rd4, %rd2, %rd3;
	ld.global.f32 	%f3, [%rd4];
	setp.ge.f32 	%p2, %f3, 0f00000000;
	selp.f32 	%f4, %f2, %f1, %p2;
	st.global.f32 	[%rd4], %f4;
$L__BB1_2:
	ret;

}


// ===== COMPILED SASS (sm_100) =====

	.target	sm_100

	.elftype	@"ET_EXEC"


//--------------------- .note.nv.tkinfo           --------------------------
	.section	.note.nv.tkinfo,"",@"SHT_NOTE"
	.sectionflags	@"SHF_NOTE_NV_TKINFO"
	.tkinfo
        /*0018*/ 	.word	0x00000002
        /*0030*/ 	.string	""
        /*0030*/ 	.string	"ptxas"
        /*0030*/ 	.string	"Cuda compilation tools, release 13.0, V13.0.88"
        /*0030*/ 	.string	"Build cuda_13.0.r13.0/compiler.36424714_0"
        /*0030*/ 	.string	"-arch sm_100 -m 64 "



//--------------------- .note.nv.cuinfo           --------------------------
	.section	.note.nv.cuinfo,"",@"SHT_NOTE"
	.sectionflags	@"SHF_NOTE_NV_CUINFO"
        /*0018*/ 	.short	0x0002
        /*001a*/ 	.short	0x0064
        /*001c*/ 	.short	0x0082
	.zero		2


//--------------------- .nv.info                  --------------------------
	.section	.nv.info,"",@"SHT_CUDA_INFO"
	.align	4


	//----- nvinfo : EIATTR_REGCOUNT
	.align		4
        /*0000*/ 	.byte	0x04, 0x2f
        /*0002*/ 	.short	(.L_1 - .L_0)
	.align		4
.L_0:
        /*0004*/ 	.word	index@(select_d)
        /*0008*/ 	.word	0x0000000a


	//----- nvinfo : EIATTR_FRAME_SIZE
	.align		4
.L_1:
        /*000c*/ 	.byte	0x04, 0x11
        /*000e*/ 	.short	(.L_3 - .L_2)
	.align		4
.L_2:
        /*0010*/ 	.word	index@(select_d)
        /*0014*/ 	.word	0x00000000


	//----- nvinfo : EIATTR_REGCOUNT
	.align		4
.L_3:
        /*0018*/ 	.byte	0x04, 0x2f
        /*001a*/ 	.short	(.L_5 - .L_4)
	.align		4
.L_4:
        /*001c*/ 	.word	index@(select_f)
        /*0020*/ 	.word	0x00000008


	//----- nvinfo : EIATTR_FRAME_SIZE
	.align		4
.L_5:
        /*0024*/ 	.byte	0x04, 0x11
        /*0026*/ 	.short	(.L_7 - .L_6)
	.align		4
.L_6:
        /*0028*/ 	.word	index@(select_f)
        /*002c*/ 	.word	0x00000000


	//----- nvinfo : EIATTR_MIN_STACK_SIZE
	.align		4
.L_7:
        /*0030*/ 	.byte	0x04, 0x12
        /*0032*/ 	.short	(.L_9 - .L_8)
	.align		4
.L_8:
        /*0034*/ 	.word	index@(select_f)
        /*0038*/ 	.word	0x00000000


	//----- nvinfo : EIATTR_MIN_STACK_SIZE
	.align		4
.L_9:
        /*003c*/ 	.byte	0x04, 0x12
        /*003e*/ 	.short	(.L_11 - .L_10)
	.align		4
.L_10:
        /*0040*/ 	.word	index@(select_d)
        /*0044*/ 	.word	0x00000000
.L_11:


//--------------------- .nv.compat                --------------------------
	.section	.nv.compat,"",@"SHT_CUDA_COMPAT_INFO"
	.align	4
        /*0000*/ 	.byte	0x02, 0x09, 0x00, 0x00, 0x02, 0x02, 0x01, 0x00, 0x02, 0x05, 0x05, 0x00, 0x03, 0x07, 0x01, 0x01
        /*0010*/ 	.byte	0x02, 0x03, 0x00, 0x00, 0x02, 0x06, 0x01, 0x00, 0x04, 0x0b, 0x08, 0x00, 0x01, 0x00, 0x00, 0x00
        /*0020*/ 	.byte	0x00, 0x00, 0x00, 0x00


//--------------------- .nv.info.select_f         --------------------------
	.section	.nv.info.select_f,"",@"SHT_CUDA_INFO"
	.sectionflags	@""
	.align	4


	//----- nvinfo : EIATTR_CUDA_API_VERSION
	.align		4
        /*0000*/ 	.byte	0x04, 0x37
        /*0002*/ 	.short	(.L_13 - .L_12)
.L_12:
        /*0004*/ 	.word	0x00000082


	//----- nvinfo : EIATTR_KPARAM_INFO
	.align		4
.L_13:
        /*0008*/ 	.byte	0x04, 0x17
        /*000a*/ 	.short	(.L_15 - .L_14)
.L_14:
        /*000c*/ 	.word	0x00000000
        /*0010*/ 	.short	0x0003
        /*0012*/ 	.short	0x0010
        /*0014*/ 	.byte	0x00, 0xf0, 0x11, 0x00


	//----- nvinfo : EIATTR_KPARAM_INFO
	.align		4
.L_15:
        /*0018*/ 	.byte	0x04, 0x17
        /*001a*/ 	.short	(.L_17 - .L_16)
.L_16:
        /*001c*/ 	.word	0x00000000
        /*0020*/ 	.short	0x0002
        /*0022*/ 	.short	0x000c
        /*0024*/ 	.byte	0x00, 0xf0, 0x11, 0x00


	//----- nvinfo : EIATTR_KPARAM_INFO
	.align		4
.L_17:
        /*0028*/ 	.byte	0x04, 0x17
        /*002a*/ 	.short	(.L_19 - .L_18)
.L_18:
        /*002c*/ 	.word	0x00000000
        /*0030*/ 	.short	0x0001
        /*0032*/ 	.short	0x0008
        /*0034*/ 	.byte	0x00, 0xf0, 0x11, 0x00


	//----- nvinfo : EIATTR_KPARAM_INFO
	.align		4
.L_19:
        /*0038*/ 	.byte	0x04, 0x17
        /*003a*/ 	.short	(.L_21 - .L_20)
.L_20:
        /*003c*/ 	.word	0x00000000
        /*0040*/ 	.short	0x0000
        /*0042*/ 	.short	0x0000
        /*0044*/ 	.byte	0x00, 0xf5, 0x21, 0x00


	//----- nvinfo : EIATTR_SPARSE_MMA_MASK
	.align		4
.L_21:
        /*0048*/ 	.byte	0x03, 0x50
        /*004a*/ 	.short	0x0000


	//----- nvinfo : EIATTR_MAXREG_COUNT
	.align		4
        /*004c*/ 	.byte	0x03, 0x1b
        /*004e*/ 	.short	0x00ff


	//----- nvinfo : EIATTR_MERCURY_ISA_VERSION
	.align		4
        /*0050*/ 	.byte	0x03, 0x5f
        /*0052*/ 	.short	0x0101


	//----- nvinfo : EIATTR_VRC_CTA_INIT_COUNT
	.align		4
        /*0054*/ 	.byte	0x02, 0x4a
	.zero		1
	.zero		1


	//----- nvinfo : EIATTR_EXIT_INSTR_OFFSETS
	.align		4
        /*0058*/ 	.byte	0x04, 0x1c
        /*005a*/ 	.short	(.L_23 - .L_22)


	//   ....[0]....
.L_22:
        /*005c*/ 	.word	0x00000070


	//   ....[1]....
        /*0060*/ 	.word	0x00000100


	//----- nvinfo : EIATTR_CBANK_PARAM_SIZE
	.align		4
.L_23:
        /*0064*/ 	.byte	0x03, 0x19
        /*0066*/ 	.short	0x0014


	//----- nvinfo : EIATTR_PARAM_CBANK
	.align		4
        /*0068*/ 	.byte	0x04, 0x0a
        /*006a*/ 	.short	(.L_25 - .L_24)
	.align		4
.L_24:
        /*006c*/ 	.word	index@(.nv.constant0.select_f)
        /*0070*/ 	.short	0x0380
        /*0072*/ 	.short	0x0014


	//----- nvinfo : EIATTR_SW_WAR
	.align		4
.L_25:
        /*0074*/ 	.byte	0x04, 0x36
        /*0076*/ 	.short	(.L_27 - .L_26)
.L_26:
        /*0078*/ 	.word	0x00000008
.L_27:


//--------------------- .nv.info.select_d         --------------------------
	.section	.nv.info.select_d,"",@"SHT_CUDA_INFO"
	.sectionflags	@""
	.align	4


	//----- nvinfo : EIATTR_CUDA_API_VERSION
	.align		4
        /*0000*/ 	.byte	0x04, 0x37
        /*0002*/ 	.short	(.L_29 - .L_28)
.L_28:
        /*0004*/ 	.word	0x00000082


	//----- nvinfo : EIATTR_KPARAM_INFO
	.align		4
.L_29:
        /*0008*/ 	.byte	0x04, 0x17
        /*000a*/ 	.short	(.L_31 - .L_30)
.L_30:
        /*000c*/ 	.word	0x00000000
        /*0010*/ 	.short	0x0003
        /*0012*/ 	.short	0x0018
        /*0014*/ 	.byte	0x00, 0xf0, 0x11, 0x00


	//----- nvinfo : EIATTR_KPARAM_INFO
	.align		4
.L_31:
        /*0018*/ 	.byte	0x04, 0x17
        /*001a*/ 	.short	(.L_33 - .L_32)
.L_32:
        /*001c*/ 	.word	0x00000000
        /*0020*/ 	.short	0x0002
        /*0022*/ 	.short	0x0010
        /*0024*/ 	.byte	0x00, 0xf0, 0x21, 0x00


	//----- nvinfo : EIATTR_KPARAM_INFO
	.align		4
.L_33:
        /*0028*/ 	.byte	0x04, 0x17
        /*002a*/ 	.short	(.L_35 - .L_34)
.L_34:
        /*002c*/ 	.word	0x00000000
        /*0030*/ 	.short	0x0001
        /*0032*/ 	.short	0x0008
        /*0034*/ 	.byte	0x00, 0xf0, 0x21, 0x00


	//----- nvinfo : EIATTR_KPARAM_INFO
	.align		4
.L_35:
        /*0038*/ 	.byte	0x04, 0x17
        /*003a*/ 	.short	(.L_37 - .L_36)
.L_36:
        /*003c*/ 	.word	0x00000000
        /*0040*/ 	.short	0x0000
        /*0042*/ 	.short	0x0000
        /*0044*/ 	.byte	0x00, 0xf5, 0x21, 0x00


	//----- nvinfo : EIATTR_SPARSE_MMA_MASK
	.align		4
.L_37:
        /*0048*/ 	.byte	0x03, 0x50
        /*004a*/ 	.short	0x0000


	//----- nvinfo : EIATTR_MAXREG_COUNT
	.align		4
        /*004c*/ 	.byte	0x03, 0x1b
        /*004e*/ 	.short	0x00ff


	//----- nvinfo : EIATTR_MERCURY_ISA_VERSION
	.align		4
        /*0050*/ 	.byte	0x03, 0x5f
        /*0052*/ 	.short	0x0101


	//----- nvinfo : EIATTR_VRC_CTA_INIT_COUNT
	.align		4
        /*0054*/ 	.byte	0x02, 0x4a
	.zero		1
	.zero		1


	//----- nvinfo : EIATTR_EXIT_INSTR_OFFSETS
	.align		4
        /*0058*/ 	.byte	0x04, 0x1c
        /*005a*/ 	.short	(.L_39 - .L_38)


	//   ....[0]....
.L_38:
        /*005c*/ 	.word	0x00000070


	//   ....[1]....
        /*0060*/ 	.word	0x00000110


	//----- nvinfo : EIATTR_CBANK_PARAM_SIZE
	.align		4
.L_39:
        /*0064*/ 	.byte	0x03, 0x19
        /*0066*/ 	.short	0x001c


	//----- nvinfo : EIATTR_PARAM_CBANK
	.align		4
        /*0068*/ 	.byte	0x04, 0x0a
        /*006a*/ 	.short	(.L_41 - .L_40)
	.align		4
.L_40:
        /*006c*/ 	.word	index@(.nv.constant0.select_d)
        /*0070*/ 	.short	0x0380
        /*0072*/ 	.short	0x001c


	//----- nvinfo : EIATTR_SW_WAR
	.align		4
.L_41:
        /*0074*/ 	.byte	0x04, 0x36
        /*0076*/ 	.short	(.L_43 - .L_42)
.L_42:
        /*0078*/ 	.word	0x00000008
.L_43:


//--------------------- .nv.callgraph             --------------------------
	.section	.nv.callgraph,"",@"SHT_CUDA_CALLGRAPH"
	.align	4
	.sectionentsize	8
	.align		4
        /*0000*/ 	.word	0x00000000
	.align		4
        /*0004*/ 	.word	0xffffffff
	.align		4
        /*0008*/ 	.word	0x00000000
	.align		4
        /*000c*/ 	.word	0xfffffffe
	.align		4
        /*0010*/ 	.word	0x00000000
	.align		4
        /*0014*/ 	.word	0xfffffffd
	.align		4
        /*0018*/ 	.word	0x00000000
	.align		4
        /*001c*/ 	.word	0xfffffffc


//--------------------- .text.select_f            --------------------------
	.section	.text.select_f,"ax",@progbits
	.align	128
        .global         select_f
        .type           select_f,@function
        .size           select_f,(.L_x_2 - select_f)
        .other          select_f,@"STO_CUDA_ENTRY STV_DEFAULT"
select_f:
.text.select_f:
[----:B------:R-:W-:Y:S01]  /*0000*/  LDC R1, c[0x0][0x37c] ;  /* 0x0000df00ff017b82 */ /* 0x000fe20000000800 */
[----:B------:R-:W0:Y:S01]  /*0010*/  S2R R5, SR_CTAID.X ;  /* 0x0000000000057919 */ /* 0x000e220000002500 */
[----:B------:R-:W0:Y:S01]  /*0020*/  LDCU UR4, c[0x0][0x360] ;  /* 0x00006c00ff0477ac */ /* 0x000e220008000800 */
[----:B------:R-:W0:Y:S01]  /*0030*/  S2R R0, SR_TID.X ;  /* 0x0000000000007919 */ /* 0x000e220000002100 */
[----:B------:R-:W1:Y:S01]  /*0040*/  LDCU UR5, c[0x0][0x390] ;  /* 0x00007200ff0577ac */ /* 0x000e620008000800 */
[----:B0-----:R-:W-:-:S05]  /*0050*/  IMAD R5, R5, UR4, R0 ;  /* 0x0000000405057c24 */ /* 0x001fca000f8e0200 */
[----:B-1----:R-:W-:-:S13]  /*0060*/  ISETP.GE.AND P0, PT, R5, UR5, PT ;  /* 0x0000000505007c0c */ /* 0x002fda000bf06270 */
[----:B------:R-:W-:Y:S05]  /*0070*/  @P0 EXIT ;  /* 0x000000000000094d */ /* 0x000fea0003800000 */
[----:B------:R-:W0:Y:S01]  /*0080*/  LDC.64 R2, c[0x0][0x380] ;  /* 0x0000e000ff027b82 */ /* 0x000e220000000a00 */
[----:B------:R-:W1:Y:S01]  /*0090*/  LDCU.64 UR4, c[0x0][0x358] ;  /* 0x00006b00ff0477ac */ /* 0x000e620008000a00 */
[----:B0-----:R-:W-:-:S06]  /*00a0*/  IMAD.WIDE R2, R5, 0x4, R2 ;  /* 0x0000000405027825 */ /* 0x001fcc00078e0202 */
[----:B------:R-:W0:Y:S01]  /*00b0*/  LDC R5, c[0x0][0x38c] ;  /* 0x0000e300ff057b82 */ /* 0x000e220000000800 */
[----:B-1----:R-:W2:Y:S02]  /*00c0*/  LDG.E R0, desc[UR4][R2.64] ;  /* 0x0000000402007981 */ /* 0x002ea4000c1e1900 */
[----:B--2---:R-:W-:-:S13]  /*00d0*/  FSETP.GE.AND P0, PT, R0, RZ, PT ;  /* 0x000000ff0000720b */ /* 0x004fda0003f06000 */
[----:B0-----:R-:W0:Y:S02]  /*00e0*/  @!P0 LDC R5, c[0x0][0x388] ;  /* 0x0000e200ff058b82 */ /* 0x001e240000000800 */
[----:B0-----:R-:W-:Y:S01]  /*00f0*/  STG.E desc[UR4][R2.64], R5 ;  /* 0x0000000502007986 */ /* 0x001fe2000c101904 */
[----:B------:R-:W-:Y:S05]  /*0100*/  EXIT ;  /* 0x000000000000794d */ /* 0x000fea0003800000 */
.L_x_0:
[----:B------:R-:W-:-:S00]  /*0110*/  BRA `(.L_x_0) ;  /* 0xfffffffc00fc7947 */ /* 0x000fc0000383ffff */
[----:B------:R-:W-:-:S00]  /*0120*/  NOP ;  /* 0x0000000000007918 */ /* 0x000fc00000000000 */
        /* <DEDUP_REMOVED lines=13> */
.L_x_2:


//--------------------- .text.select_d            --------------------------
	.section	.text.select_d,"ax",@progbits
	.align	128
        .global         select_d
        .type           select_d,@function
        .size           select_d,(.L_x_3 - select_d)
        .other          select_d,@"STO_CUDA_ENTRY STV_DEFAULT"
select_d:
.text.select_d:
        /* <DEDUP_REMOVED lines=11> */
[----:B------:R-:W0:Y:S01]  /*00b0*/  LDC.64 R4, c[0x0][0x390] ;  /* 0x0000e400ff047b82 */ /* 0x000e220000000a00 */
[----:B-1----:R-:W2:Y:S02]  /*00c0*/  LDG.E.64 R6, desc[UR4][R2.64] ;  /* 0x0000000402067981 */ /* 0x002ea4000c1e1b00 */
[----:B--2---:R-:W-:-:S14]  /*00d0*/  DSETP.GE.AND P0, PT, R6, RZ, PT ;  /* 0x000000ff0600722a */ /* 0x004fdc0003f06000 */
[----:B0-----:R-:W0:Y:S08]  /*00e0*/  @!P0 LDC R4, c[0x0][0x388] ;  /* 0x0000e200ff048b82 */ /* 0x001e300000000800 */
[----:B------:R-:W0:Y:S02]  /*00f0*/  @!P0 LDC R5, c[0x0][0x38c] ;  /* 0x0000e300ff058b82 */ /* 0x000e240000000800 */
[----:B0-----:R-:W-:Y:S01]  /*0100*/  STG.E.64 desc[UR4][R2.64], R4 ;  /* 0x0000000402007986 */ /* 0x001fe2000c101b04 */
[----:B------:R-:W-:Y:S05]  /*0110*/  EXIT ;  /* 0x000000000000794d */ /* 0x000fea0003800000 */
.L_x_1:
        /* <DEDUP_REMOVED lines=14> */
.L_x_3:


//--------------------- .nv.shared.reserved.0     --------------------------
	.section	.nv.shared.reserved.0,"aw",@nobits
	.weak		__nv_reservedSMEM_offset_0_alias
	.size		__nv_reservedSMEM_offset_0_alias, 0, 64
	.other		__nv_reservedSMEM_offset_0_alias,@"STO_CUDA_RESERVED_SHARED STV_DEFAULT"
__nv_reservedSMEM_offset_0_alias:
	.zero		0
	.zero		64


//--------------------- .nv.constant0.select_f    --------------------------
	.section	.nv.constant0.select_f,"a",@progbits
	.sectionflags	@""
	.align	4
.nv.constant0.select_f:
	.zero		916


//--------------------- .nv.constant0.select_d    --------------------------
	.section	.nv.constant0.select_d,"a",@progbits
	.sectionflags	@""
	.align	4
.nv.constant0.select_d:
	.zero		924


//--------------------- SYMBOLS --------------------------

	.type		.nv.reservedSmem.offset0,@object
	.size		.nv.reservedSmem.offset0,0x4
